//
// Generated by NVIDIA NVVM Compiler
//
// Compiler Build ID: CL-36424714
// Cuda compilation tools, release 13.0, V13.0.88
// Based on NVVM 20.0.0
//

.version 9.0
.target sm_100
.address_size 64

	// .globl	_Z26color_to_gray_8u_c3_kernelPKhiPhiii6float3

.visible .entry _Z26color_to_gray_8u_c3_kernelPKhiPhiii6float3(
	.param .u64 .ptr .align 1 _Z26color_to_gray_8u_c3_kernelPKhiPhiii6float3_param_0,
	.param .u32 _Z26color_to_gray_8u_c3_kernelPKhiPhiii6float3_param_1,
	.param .u64 .ptr .align 1 _Z26color_to_gray_8u_c3_kernelPKhiPhiii6float3_param_2,
	.param .u32 _Z26color_to_gray_8u_c3_kernelPKhiPhiii6float3_param_3,
	.param .u32 _Z26color_to_gray_8u_c3_kernelPKhiPhiii6float3_param_4,
	.param .u32 _Z26color_to_gray_8u_c3_kernelPKhiPhiii6float3_param_5,
	.param .align 4 .b8 _Z26color_to_gray_8u_c3_kernelPKhiPhiii6float3_param_6[12]
)
{
	.reg .pred 	%p<6>;
	.reg .b16 	%rs<4>;
	.reg .b32 	%r<19>;
	.reg .b32 	%f<13>;
	.reg .b64 	%rd<13>;

	ld.param.f32 	%f3, [_Z26color_to_gray_8u_c3_kernelPKhiPhiii6float3_param_6+8];
	ld.param.f32 	%f2, [_Z26color_to_gray_8u_c3_kernelPKhiPhiii6float3_param_6+4];
	ld.param.f32 	%f1, [_Z26color_to_gray_8u_c3_kernelPKhiPhiii6float3_param_6];
	ld.param.u64 	%rd1, [_Z26color_to_gray_8u_c3_kernelPKhiPhiii6float3_param_0];
	ld.param.u32 	%r3, [_Z26color_to_gray_8u_c3_kernelPKhiPhiii6float3_param_1];
	ld.param.u64 	%rd2, [_Z26color_to_gray_8u_c3_kernelPKhiPhiii6float3_param_2];
	ld.param.u32 	%r4, [_Z26color_to_gray_8u_c3_kernelPKhiPhiii6float3_param_3];
	ld.param.u32 	%r5, [_Z26color_to_gray_8u_c3_kernelPKhiPhiii6float3_param_4];
	ld.param.u32 	%r6, [_Z26color_to_gray_8u_c3_kernelPKhiPhiii6float3_param_5];
	mov.u32 	%r8, %ctaid.x;
	mov.u32 	%r9, %ntid.x;
	mov.u32 	%r10, %tid.x;
	mad.lo.s32 	%r1, %r8, %r9, %r10;
	mov.u32 	%r11, %ctaid.y;
	mov.u32 	%r12, %ntid.y;
	mov.u32 	%r13, %tid.y;
	mad.lo.s32 	%r14, %r11, %r12, %r13;
	setp.ge.s32 	%p1, %r1, %r5;
	setp.ge.s32 	%p2, %r14, %r6;
	or.pred  	%p3, %p1, %p2;
	@%p3 bra 	$L__BB0_2;
	cvta.to.global.u64 	%rd3, %rd1;
	cvta.to.global.u64 	%rd4, %rd2;
	mul.lo.s32 	%r15, %r3, %r14;
	cvt.s64.s32 	%rd5, %r15;
	mul.lo.s32 	%r16, %r1, 3;
	cvt.s64.s32 	%rd6, %r16;
	add.s64 	%rd7, %rd5, %rd6;
	add.s64 	%rd8, %rd3, %rd7;
	mul.lo.s32 	%r17, %r4, %r14;
	cvt.s64.s32 	%rd9, %r17;
	cvt.s64.s32 	%rd10, %r1;
	add.s64 	%rd11, %rd9, %rd10;
	add.s64 	%rd12, %rd4, %rd11;
	ld.global.u8 	%rs1, [%rd8];
	cvt.rn.f32.u16 	%f4, %rs1;
	ld.global.u8 	%rs2, [%rd8+1];
	cvt.rn.f32.u16 	%f5, %rs2;
	mul.f32 	%f6, %f2, %f5;
	fma.rn.f32 	%f7, %f1, %f4, %f6;
	ld.global.u8 	%rs3, [%rd8+2];
	cvt.rn.f32.u16 	%f8, %rs3;
	fma.rn.f32 	%f9, %f3, %f8, %f7;
	setp.lt.f32 	%p4, %f9, 0f00000000;
	setp.gt.f32 	%p5, %f9, 0f437F0000;
	selp.f32 	%f10, 0f437F0000, %f9, %p5;
	add.f32 	%f11, %f10, 0f3F000000;
	selp.f32 	%f12, 0f3F000000, %f11, %p4;
	cvt.rzi.u32.f32 	%r18, %f12;
	st.global.u8 	[%rd12], %r18;
$L__BB0_2:
	ret;

}
	// .globl	_Z27color_to_gray_8u_ac4_kernelPKhiPhiii6float3
.visible .entry _Z27color_to_gray_8u_ac4_kernelPKhiPhiii6float3(
	.param .u64 .ptr .align 1 _Z27color_to_gray_8u_ac4_kernelPKhiPhiii6float3_param_0,
	.param .u32 _Z27color_to_gray_8u_ac4_kernelPKhiPhiii6float3_param_1,
	.param .u64 .ptr .align 1 _Z27color_to_gray_8u_ac4_kernelPKhiPhiii6float3_param_2,
	.param .u32 _Z27color_to_gray_8u_ac4_kernelPKhiPhiii6float3_param_3,
	.param .u32 _Z27color_to_gray_8u_ac4_kernelPKhiPhiii6float3_param_4,
	.param .u32 _Z27color_to_gray_8u_ac4_kernelPKhiPhiii6float3_param_5,
	.param .align 4 .b8 _Z27color_to_gray_8u_ac4_kernelPKhiPhiii6float3_param_6[12]
)
{
	.reg .pred 	%p<6>;
	.reg .b16 	%rs<4>;
	.reg .b32 	%r<19>;
	.reg .b32 	%f<13>;
	.reg .b64 	%rd<13>;

	ld.param.f32 	%f3, [_Z27color_to_gray_8u_ac4_kernelPKhiPhiii6float3_param_6+8];
	ld.param.f32 	%f2, [_Z27color_to_gray_8u_ac4_kernelPKhiPhiii6float3_param_6+4];
	ld.param.f32 	%f1, [_Z27color_to_gray_8u_ac4_kernelPKhiPhiii6float3_param_6];
	ld.param.u64 	%rd1, [_Z27color_to_gray_8u_ac4_kernelPKhiPhiii6float3_param_0];
	ld.param.u32 	%r3, [_Z27color_to_gray_8u_ac4_kernelPKhiPhiii6float3_param_1];
	ld.param.u64 	%rd2, [_Z27color_to_gray_8u_ac4_kernelPKhiPhiii6float3_param_2];
	ld.param.u32 	%r4, [_Z27color_to_gray_8u_ac4_kernelPKhiPhiii6float3_param_3];
	ld.param.u32 	%r5, [_Z27color_to_gray_8u_ac4_kernelPKhiPhiii6float3_param_4];
	ld.param.u32 	%r6, [_Z27color_to_gray_8u_ac4_kernelPKhiPhiii6float3_param_5];
	mov.u32 	%r8, %ctaid.x;
	mov.u32 	%r9, %ntid.x;
	mov.u32 	%r10, %tid.x;
	mad.lo.s32 	%r1, %r8, %r9, %r10;
	mov.u32 	%r11, %ctaid.y;
	mov.u32 	%r12, %ntid.y;
	mov.u32 	%r13, %tid.y;
	mad.lo.s32 	%r14, %r11, %r12, %r13;
	setp.ge.s32 	%p1, %r1, %r5;
	setp.ge.s32 	%p2, %r14, %r6;
	or.pred  	%p3, %p1, %p2;
	@%p3 bra 	$L__BB1_2;
	cvta.to.global.u64 	%rd3, %rd1;
	cvta.to.global.u64 	%rd4, %rd2;
	mul.lo.s32 	%r15, %r3, %r14;
	cvt.s64.s32 	%rd5, %r15;
	shl.b32 	%r16, %r1, 2;
	cvt.s64.s32 	%rd6, %r16;
	add.s64 	%rd7, %rd5, %rd6;
	add.s64 	%rd8, %rd3, %rd7;
	mul.lo.s32 	%r17, %r4, %r14;
	cvt.s64.s32 	%rd9, %r17;
	cvt.s64.s32 	%rd10, %r1;
	add.s64 	%rd11, %rd9, %rd10;
	add.s64 	%rd12, %rd4, %rd11;
	ld.global.u8 	%rs1, [%rd8];
	cvt.rn.f32.u16 	%f4, %rs1;
	ld.global.u8 	%rs2, [%rd8+1];
	cvt.rn.f32.u16 	%f5, %rs2;
	mul.f32 	%f6, %f2, %f5;
	fma.rn.f32 	%f7, %f1, %f4, %f6;
	ld.global.u8 	%rs3, [%rd8+2];
	cvt.rn.f32.u16 	%f8, %rs3;
	fma.rn.f32 	%f9, %f3, %f8, %f7;
	setp.lt.f32 	%p4, %f9, 0f00000000;
	setp.gt.f32 	%p5, %f9, 0f437F0000;
	selp.f32 	%f10, 0f437F0000, %f9, %p5;
	add.f32 	%f11, %f10, 0f3F000000;
	selp.f32 	%f12, 0f3F000000, %f11, %p4;
	cvt.rzi.u32.f32 	%r18, %f12;
	st.global.u8 	[%rd12], %r18;
$L__BB1_2:
	ret;

}
	// .globl	_Z26color_to_gray_8u_c4_kernelPKhiPhiii6float4
.visible .entry _Z26color_to_gray_8u_c4_kernelPKhiPhiii6float4(
	.param .u64 .ptr .align 1 _Z26color_to_gray_8u_c4_kernelPKhiPhiii6float4_param_0,
	.param .u32 _Z26color_to_gray_8u_c4_kernelPKhiPhiii6float4_param_1,
	.param .u64 .ptr .align 1 _Z26color_to_gray_8u_c4_kernelPKhiPhiii6float4_param_2,
	.param .u32 _Z26color_to_gray_8u_c4_kernelPKhiPhiii6float4_param_3,
	.param .u32 _Z26color_to_gray_8u_c4_kernelPKhiPhiii6float4_param_4,
	.param .u32 _Z26color_to_gray_8u_c4_kernelPKhiPhiii6float4_param_5,
	.param .align 16 .b8 _Z26color_to_gray_8u_c4_kernelPKhiPhiii6float4_param_6[16]
)
{
	.reg .pred 	%p<6>;
	.reg .b16 	%rs<5>;
	.reg .b32 	%r<19>;
	.reg .b32 	%f<16>;
	.reg .b64 	%rd<13>;

	ld.param.u64 	%rd1, [_Z26color_to_gray_8u_c4_kernelPKhiPhiii6float4_param_0];
	ld.param.u32 	%r3, [_Z26color_to_gray_8u_c4_kernelPKhiPhiii6float4_param_1];
	ld.param.u64 	%rd2, [_Z26color_to_gray_8u_c4_kernelPKhiPhiii6float4_param_2];
	ld.param.u32 	%r4, [_Z26color_to_gray_8u_c4_kernelPKhiPhiii6float4_param_3];
	ld.param.u32 	%r5, [_Z26color_to_gray_8u_c4_kernelPKhiPhiii6float4_param_4];
	ld.param.u32 	%r6, [_Z26color_to_gray_8u_c4_kernelPKhiPhiii6float4_param_5];
	ld.param.v4.f32 	{%f1, %f2, %f3, %f4}, [_Z26color_to_gray_8u_c4_kernelPKhiPhiii6float4_param_6];
	mov.u32 	%r8, %ctaid.x;
	mov.u32 	%r9, %ntid.x;
	mov.u32 	%r10, %tid.x;
	mad.lo.s32 	%r1, %r8, %r9, %r10;
	mov.u32 	%r11, %ctaid.y;
	mov.u32 	%r12, %ntid.y;
	mov.u32 	%r13, %tid.y;
	mad.lo.s32 	%r14, %r11, %r12, %r13;
	setp.ge.s32 	%p1, %r1, %r5;
	setp.ge.s32 	%p2, %r14, %r6;
	or.pred  	%p3, %p1, %p2;
	@%p3 bra 	$L__BB2_2;
	cvta.to.global.u64 	%rd3, %rd1;
	cvta.to.global.u64 	%rd4, %rd2;
	mul.lo.s32 	%r15, %r3, %r14;
	cvt.s64.s32 	%rd5, %r15;
	shl.b32 	%r16, %r1, 2;
	cvt.s64.s32 	%rd6, %r16;
	add.s64 	%rd7, %rd5, %rd6;
	add.s64 	%rd8, %rd3, %rd7;
	mul.lo.s32 	%r17, %r4, %r14;
	cvt.s64.s32 	%rd9, %r17;
	cvt.s64.s32 	%rd10, %r1;
	add.s64 	%rd11, %rd9, %rd10;
	add.s64 	%rd12, %rd4, %rd11;
	ld.global.u8 	%rs1, [%rd8];
	cvt.rn.f32.u16 	%f5, %rs1;
	ld.global.u8 	%rs2, [%rd8+1];
	cvt.rn.f32.u16 	%f6, %rs2;
	mul.f32 	%f7, %f2, %f6;
	fma.rn.f32 	%f8, %f1, %f5, %f7;
	ld.global.u8 	%rs3, [%rd8+2];
	cvt.rn.f32.u16 	%f9, %rs3;
	fma.rn.f32 	%f10, %f3, %f9, %f8;
	ld.global.u8 	%rs4, [%rd8+3];
	cvt.rn.f32.u16 	%f11, %rs4;
	fma.rn.f32 	%f12, %f4, %f11, %f10;
	setp.lt.f32 	%p4, %f12, 0f00000000;
	setp.gt.f32 	%p5, %f12, 0f437F0000;
	selp.f32 	%f13, 0f437F0000, %f12, %p5;
	add.f32 	%f14, %f13, 0f3F000000;
	selp.f32 	%f15, 0f3F000000, %f14, %p4;
	cvt.rzi.u32.f32 	%r18, %f15;
	st.global.u8 	[%rd12], %r18;
$L__BB2_2:
	ret;

}


// ===== COMPILED SASS (sm_100) =====

	.target	sm_100

	.elftype	@"ET_EXEC"


//--------------------- .note.nv.tkinfo           --------------------------
	.section	.note.nv.tkinfo,"",@"SHT_NOTE"
	.sectionflags	@"SHF_NOTE_NV_TKINFO"
	.tkinfo
        /*0018*/ 	.word	0x00000002
        /*0030*/ 	.string	""
        /*0030*/ 	.string	"ptxas"
        /*0030*/ 	.string	"Cuda compilation tools, release 13.0, V13.0.88"
        /*0030*/ 	.string	"Build cuda_13.0.r13.0/compiler.36424714_0"
        /*0030*/ 	.string	"-arch sm_100 -m 64 "



//--------------------- .note.nv.cuinfo           --------------------------
	.section	.note.nv.cuinfo,"",@"SHT_NOTE"
	.sectionflags	@"SHF_NOTE_NV_CUINFO"
        /*0018*/ 	.short	0x0002
        /*001a*/ 	.short	0x0064
        /*001c*/ 	.short	0x0082
	.zero		2


//--------------------- .nv.info                  --------------------------
	.section	.nv.info,"",@"SHT_CUDA_INFO"
	.align	4


	//----- nvinfo : EIATTR_REGCOUNT
	.align		4
        /*0000*/ 	.byte	0x04, 0x2f
        /*0002*/ 	.short	(.L_1 - .L_0)
	.align		4
.L_0:
        /*0004*/ 	.word	index@(_Z26color_to_gray_8u_c3_kernelPKhiPhiii6float3)
        /*0008*/ 	.word	0x0000000b


	//----- nvinfo : EIATTR_FRAME_SIZE
	.align		4
.L_1:
        /*000c*/ 	.byte	0x04, 0x11
        /*000e*/ 	.short	(.L_3 - .L_2)
	.align		4
.L_2:
        /*0010*/ 	.word	index@(_Z26color_to_gray_8u_c3_kernelPKhiPhiii6float3)
        /*0014*/ 	.word	0x00000000


	//----- nvinfo : EIATTR_REGCOUNT
	.align		4
.L_3:
        /*0018*/ 	.byte	0x04, 0x2f
        /*001a*/ 	.short	(.L_5 - .L_4)
	.align		4
.L_4:
        /*001c*/ 	.word	index@(_Z27color_to_gray_8u_ac4_kernelPKhiPhiii6float3)
        /*0020*/ 	.word	0x0000000b


	//----- nvinfo : EIATTR_FRAME_SIZE
	.align		4
.L_5:
        /*0024*/ 	.byte	0x04, 0x11
        /*0026*/ 	.short	(.L_7 - .L_6)
	.align		4
.L_6:
        /*0028*/ 	.word	index@(_Z27color_to_gray_8u_ac4_kernelPKhiPhiii6float3)
        /*002c*/ 	.word	0x00000000


	//----- nvinfo : EIATTR_REGCOUNT
	.align		4
.L_7:
        /*0030*/ 	.byte	0x04, 0x2f
        /*0032*/ 	.short	(.L_9 - .L_8)
	.align		4
.L_8:
        /*0034*/ 	.word	index@(_Z26color_to_gray_8u_c4_kernelPKhiPhiii6float4)
        /*0038*/ 	.word	0x0000000c


	//----- nvinfo : EIATTR_FRAME_SIZE
	.align		4
.L_9:
        /*003c*/ 	.byte	0x04, 0x11
        /*003e*/ 	.short	(.L_11 - .L_10)
	.align		4
.L_10:
        /*0040*/ 	.word	index@(_Z26color_to_gray_8u_c4_kernelPKhiPhiii6float4)
        /*0044*/ 	.word	0x00000000


	//----- nvinfo : EIATTR_MIN_STACK_SIZE
	.align		4
.L_11:
        /*0048*/ 	.byte	0x04, 0x12
        /*004a*/ 	.short	(.L_13 - .L_12)
	.align		4
.L_12:
        /*004c*/ 	.word	index@(_Z26color_to_gray_8u_c4_kernelPKhiPhiii6float4)
        /*0050*/ 	.word	0x00000000


	//----- nvinfo : EIATTR_MIN_STACK_SIZE
	.align		4
.L_13:
        /*0054*/ 	.byte	0x04, 0x12
        /*0056*/ 	.short	(.L_15 - .L_14)
	.align		4
.L_14:
        /*0058*/ 	.word	index@(_Z27color_to_gray_8u_ac4_kernelPKhiPhiii6float3)
        /*005c*/ 	.word	0x00000000


	//----- nvinfo : EIATTR_MIN_STACK_SIZE
	.align		4
.L_15:
        /*0060*/ 	.byte	0x04, 0x12
        /*0062*/ 	.short	(.L_17 - .L_16)
	.align		4
.L_16:
        /*0064*/ 	.word	index@(_Z26color_to_gray_8u_c3_kernelPKhiPhiii6float3)
        /*0068*/ 	.word	0x00000000
.L_17:


//--------------------- .nv.compat                --------------------------
	.section	.nv.compat,"",@"SHT_CUDA_COMPAT_INFO"
	.align	4
        /*0000*/ 	.byte	0x02, 0x09, 0x00, 0x00, 0x02, 0x02, 0x01, 0x00, 0x02, 0x05, 0x05, 0x00, 0x03, 0x07, 0x01, 0x01
        /*0010*/ 	.byte	0x02, 0x03, 0x00, 0x00, 0x02, 0x06, 0x01, 0x00, 0x04, 0x0b, 0x08, 0x00, 0x09, 0x00, 0x00, 0x00
        /*0020*/ 	.byte	0x00, 0x00, 0x00, 0x00


//--------------------- .nv.info._Z26color_to_gray_8u_c4_kernelPKhiPhiii6float4 --------------------------
	.section	.nv.info._Z26color_to_gray_8u_c4_kernelPKhiPhiii6float4,"",@"SHT_CUDA_INFO"
	.sectionflags	@""
	.align	4


	//----- nvinfo : EIATTR_CUDA_API_VERSION
	.align		4
        /*0000*/ 	.byte	0x04, 0x37
        /*0002*/ 	.short	(.L_19 - .L_18)
.L_18:
        /*0004*/ 	.word	0x00000082


	//----- nvinfo : EIATTR_KPARAM_INFO
	.align		4
.L_19:
        /*0008*/ 	.byte	0x04, 0x17
        /*000a*/ 	.short	(.L_21 - .L_20)
.L_20:
        /*000c*/ 	.word	0x00000000
        /*0010*/ 	.short	0x0006
        /*0012*/ 	.short	0x0030
        /*0014*/ 	.byte	0x00, 0xf0, 0x41, 0x00


	//----- nvinfo : EIATTR_KPARAM_INFO
	.align		4
.L_21:
        /*0018*/ 	.byte	0x04, 0x17
        /*001a*/ 	.short	(.L_23 - .L_22)
.L_22:
        /*001c*/ 	.word	0x00000000
        /*0020*/ 	.short	0x0005
        /*0022*/ 	.short	0x0020
        /*0024*/ 	.byte	0x00, 0xf0, 0x11, 0x00


	//----- nvinfo : EIATTR_KPARAM_INFO
	.align		4
.L_23:
        /*0028*/ 	.byte	0x04, 0x17
        /*002a*/ 	.short	(.L_25 - .L_24)
.L_24:
        /*002c*/ 	.word	0x00000000
        /*0030*/ 	.short	0x0004
        /*0032*/ 	.short	0x001c
        /*0034*/ 	.byte	0x00, 0xf0, 0x11, 0x00


	//----- nvinfo : EIATTR_KPARAM_INFO
	.align		4
.L_25:
        /*0038*/ 	.byte	0x04, 0x17
        /*003a*/ 	.short	(.L_27 - .L_26)
.L_26:
        /*003c*/ 	.word	0x00000000
        /*0040*/ 	.short	0x0003
        /*0042*/ 	.short	0x0018
        /*0044*/ 	.byte	0x00, 0xf0, 0x11, 0x00


	//----- nvinfo : EIATTR_KPARAM_INFO
	.align		4
.L_27:
        /*0048*/ 	.byte	0x04, 0x17
        /*004a*/ 	.short	(.L_29 - .L_28)
.L_28:
        /*004c*/ 	.word	0x00000000
        /*0050*/ 	.short	0x0002
        /*0052*/ 	.short	0x0010
        /*0054*/ 	.byte	0x00, 0xf5, 0x21, 0x00


	//----- nvinfo : EIATTR_KPARAM_INFO
	.align		4
.L_29:
        /*0058*/ 	.byte	0x04, 0x17
        /*005a*/ 	.short	(.L_31 - .L_30)
.L_30:
        /*005c*/ 	.word	0x00000000
        /*0060*/ 	.short	0x0001
        /*0062*/ 	.short	0x0008
        /*0064*/ 	.byte	0x00, 0xf0, 0x11, 0x00


	//----- nvinfo : EIATTR_KPARAM_INFO
	.align		4
.L_31:
        /*0068*/ 	.byte	0x04, 0x17
        /*006a*/ 	.short	(.L_33 - .L_32)
.L_32:
        /*006c*/ 	.word	0x00000000
        /*0070*/ 	.short	0x0000
        /*0072*/ 	.short	0x0000
        /*0074*/ 	.byte	0x00, 0xf5, 0x21, 0x00


	//----- nvinfo : EIATTR_SPARSE_MMA_MASK
	.align		4
.L_33:
        /*0078*/ 	.byte	0x03, 0x50
        /*007a*/ 	.short	0x0000


	//----- nvinfo : EIATTR_MAXREG_COUNT
	.align		4
        /*007c*/ 	.byte	0x03, 0x1b
        /*007e*/ 	.short	0x00ff


	//----- nvinfo : EIATTR_MERCURY_ISA_VERSION
	.align		4
        /*0080*/ 	.byte	0x03, 0x5f
        /*0082*/ 	.short	0x0101


	//----- nvinfo : EIATTR_VRC_CTA_INIT_COUNT
	.align		4
        /*0084*/ 	.byte	0x02, 0x4a
	.zero		1
	.zero		1


	//----- nvinfo : EIATTR_EXIT_INSTR_OFFSETS
	.align		4
        /*0088*/ 	.byte	0x04, 0x1c
        /*008a*/ 	.short	(.L_35 - .L_34)


	//   ....[0]....
.L_34:
        /*008c*/ 	.word	0x000000d0


	//   ....[1]....
        /*0090*/ 	.word	0x00000310


	//----- nvinfo : EIATTR_CBANK_PARAM_SIZE
	.align		4
.L_35:
        /*0094*/ 	.byte	0x03, 0x19
        /*0096*/ 	.short	0x0040


	//----- nvinfo : EIATTR_PARAM_CBANK
	.align		4
        /*0098*/ 	.byte	0x04, 0x0a
        /*009a*/ 	.short	(.L_37 - .L_36)
	.align		4
.L_36:
        /*009c*/ 	.word	index@(.nv.constant0._Z26color_to_gray_8u_c4_kernelPKhiPhiii6float4)
        /*00a0*/ 	.short	0x0380
        /*00a2*/ 	.short	0x0040


	//----- nvinfo : EIATTR_SW_WAR
	.align		4
.L_37:
        /*00a4*/ 	.byte	0x04, 0x36
        /*00a6*/ 	.short	(.L_39 - .L_38)
.L_38:
        /*00a8*/ 	.word	0x00000008
.L_39:


//--------------------- .nv.info._Z27color_to_gray_8u_ac4_kernelPKhiPhiii6float3 --------------------------
	.section	.nv.info._Z27color_to_gray_8u_ac4_kernelPKhiPhiii6float3,"",@"SHT_CUDA_INFO"
	.sectionflags	@""
	.align	4


	//----- nvinfo : EIATTR_CUDA_API_VERSION
	.align		4
        /*0000*/ 	.byte	0x04, 0x37
        /*0002*/ 	.short	(.L_41 - .L_40)
.L_40:
        /*0004*/ 	.word	0x00000082


	//----- nvinfo : EIATTR_KPARAM_INFO
	.align		4
.L_41:
        /*0008*/ 	.byte	0x04, 0x17
        /*000a*/ 	.short	(.L_43 - .L_42)
.L_42:
        /*000c*/ 	.word	0x00000000
        /*0010*/ 	.short	0x0006
        /*0012*/ 	.short	0x0024
        /*0014*/ 	.byte	0x00, 0xf0, 0x31, 0x00


	//----- nvinfo : EIATTR_KPARAM_INFO
	.align		4
.L_43:
        /*0018*/ 	.byte	0x04, 0x17
        /*001a*/ 	.short	(.L_45 - .L_44)
.L_44:
        /*001c*/ 	.word	0x00000000
        /*0020*/ 	.short	0x0005
        /*0022*/ 	.short	0x0020
        /*0024*/ 	.byte	0x00, 0xf0, 0x11, 0x00


	//----- nvinfo : EIATTR_KPARAM_INFO
	.align		4
.L_45:
        /*0028*/ 	.byte	0x04, 0x17
        /*002a*/ 	.short	(.L_47 - .L_46)
.L_46:
        /*002c*/ 	.word	0x00000000
        /*0030*/ 	.short	0x0004
        /*0032*/ 	.short	0x001c
        /*0034*/ 	.byte	0x00, 0xf0, 0x11, 0x00


	//----- nvinfo : EIATTR_KPARAM_INFO
	.align		4
.L_47:
        /*0038*/ 	.byte	0x04, 0x17
        /*003a*/ 	.short	(.L_49 - .L_48)
.L_48:
        /*003c*/ 	.word	0x00000000
        /*0040*/ 	.short	0x0003
        /*0042*/ 	.short	0x0018
        /*0044*/ 	.byte	0x00, 0xf0, 0x11, 0x00


	//----- nvinfo : EIATTR_KPARAM_INFO
	.align		4
.L_49:
        /*0048*/ 	.byte	0x04, 0x17
        /*004a*/ 	.short	(.L_51 - .L_50)
.L_50:
        /*004c*/ 	.word	0x00000000
        /*0050*/ 	.short	0x0002
        /*0052*/ 	.short	0x0010
        /*0054*/ 	.byte	0x00, 0xf5, 0x21, 0x00


	//----- nvinfo : EIATTR_KPARAM_INFO
	.align		4
.L_51:
        /*0058*/ 	.byte	0x04, 0x17
        /*005a*/ 	.short	(.L_53 - .L_52)
.L_52:
        /*005c*/ 	.word	0x00000000
        /*0060*/ 	.short	0x0001
        /*0062*/ 	.short	0x0008
        /*0064*/ 	.byte	0x00, 0xf0, 0x11, 0x00


	//----- nvinfo : EIATTR_KPARAM_INFO
	.align		4
.L_53:
        /*0068*/ 	.byte	0x04, 0x17
        /*006a*/ 	.short	(.L_55 - .L_54)
.L_54:
        /*006c*/ 	.word	0x00000000
        /*0070*/ 	.short	0x0000
        /*0072*/ 	.short	0x0000
        /*0074*/ 	.byte	0x00, 0xf5, 0x21, 0x00


	//----- nvinfo : EIATTR_SPARSE_MMA_MASK
	.align		4
.L_55:
        /*0078*/ 	.byte	0x03, 0x50
        /*007a*/ 	.short	0x0000


	//----- nvinfo : EIATTR_MAXREG_COUNT
	.align		4
        /*007c*/ 	.byte	0x03, 0x1b
        /*007e*/ 	.short	0x00ff


	//----- nvinfo : EIATTR_MERCURY_ISA_VERSION
	.align		4
        /*0080*/ 	.byte	0x03, 0x5f
        /*0082*/ 	.short	0x0101


	//----- nvinfo : EIATTR_VRC_CTA_INIT_COUNT
	.align		4
        /*0084*/ 	.byte	0x02, 0x4a
	.zero		1
	.zero		1


	//----- nvinfo : EIATTR_EXIT_INSTR_OFFSETS
	.align		4
        /*0088*/ 	.byte	0x04, 0x1c
        /*008a*/ 	.short	(.L_57 - .L_56)


	//   ....[0]....
.L_56:
        /*008c*/ 	.word	0x000000d0


	//   ....[1]....
        /*0090*/ 	.word	0x000002f0


	//----- nvinfo : EIATTR_CBANK_PARAM_SIZE
	.align		4
.L_57:
        /*0094*/ 	.byte	0x03, 0x19
        /*0096*/ 	.short	0x0030


	//----- nvinfo : EIATTR_PARAM_CBANK
	.align		4
        /*0098*/ 	.byte	0x04, 0x0a
        /*009a*/ 	.short	(.L_59 - .L_58)
	.align		4
.L_58:
        /*009c*/ 	.word	index@(.nv.constant0._Z27color_to_gray_8u_ac4_kernelPKhiPhiii6float3)
        /*00a0*/ 	.short	0x0380
        /*00a2*/ 	.short	0x0030


	//----- nvinfo : EIATTR_SW_WAR
	.align		4
.L_59:
        /*00a4*/ 	.byte	0x04, 0x36
        /*00a6*/ 	.short	(.L_61 - .L_60)
.L_60:
        /*00a8*/ 	.word	0x00000008
.L_61:


//--------------------- .nv.info._Z26color_to_gray_8u_c3_kernelPKhiPhiii6float3 --------------------------
	.section	.nv.info._Z26color_to_gray_8u_c3_kernelPKhiPhiii6float3,"",@"SHT_CUDA_INFO"
	.sectionflags	@""
	.align	4


	//----- nvinfo : EIATTR_CUDA_API_VERSION
	.align		4
        /*0000*/ 	.byte	0x04, 0x37
        /*0002*/ 	.short	(.L_63 - .L_62)
.L_62:
        /*0004*/ 	.word	0x00000082


	//----- nvinfo : EIATTR_KPARAM_INFO
	.align		4
.L_63:
        /*0008*/ 	.byte	0x04, 0x17
        /*000a*/ 	.short	(.L_65 - .L_64)
.L_64:
        /*000c*/ 	.word	0x00000000
        /*0010*/ 	.short	0x0006
        /*0012*/ 	.short	0x0024
        /*0014*/ 	.byte	0x00, 0xf0, 0x31, 0x00


	//----- nvinfo : EIATTR_KPARAM_INFO
	.align		4
.L_65:
        /*0018*/ 	.byte	0x04, 0x17
        /*001a*/ 	.short	(.L_67 - .L_66)
.L_66:
        /*001c*/ 	.word	0x00000000
        /*0020*/ 	.short	0x0005
        /*0022*/ 	.short	0x0020
        /*0024*/ 	.byte	0x00, 0xf0, 0x11, 0x00


	//----- nvinfo : EIATTR_KPARAM_INFO
	.align		4
.L_67:
        /*0028*/ 	.byte	0x04, 0x17
        /*002a*/ 	.short	(.L_69 - .L_68)
.L_68:
        /*002c*/ 	.word	0x00000000
        /*0030*/ 	.short	0x0004
        /*0032*/ 	.short	0x001c
        /*0034*/ 	.byte	0x00, 0xf0, 0x11, 0x00


	//----- nvinfo : EIATTR_KPARAM_INFO
	.align		4
.L_69:
        /*0038*/ 	.byte	0x04, 0x17
        /*003a*/ 	.short	(.L_71 - .L_70)
.L_70:
        /*003c*/ 	.word	0x00000000
        /*0040*/ 	.short	0x0003
        /*0042*/ 	.short	0x0018
        /*0044*/ 	.byte	0x00, 0xf0, 0x11, 0x00


	//----- nvinfo : EIATTR_KPARAM_INFO
	.align		4
.L_71:
        /*0048*/ 	.byte	0x04, 0x17
        /*004a*/ 	.short	(.L_73 - .L_72)
.L_72:
        /*004c*/ 	.word	0x00000000
        /*0050*/ 	.short	0x0002
        /*0052*/ 	.short	0x0010
        /*0054*/ 	.byte	0x00, 0xf5, 0x21, 0x00


	//----- nvinfo : EIATTR_KPARAM_INFO
	.align		4
.L_73:
        /*0058*/ 	.byte	0x04, 0x17
        /*005a*/ 	.short	(.L_75 - .L_74)
.L_74:
        /*005c*/ 	.word	0x00000000
        /*0060*/ 	.short	0x0001
        /*0062*/ 	.short	0x0008
        /*0064*/ 	.byte	0x00, 0xf0, 0x11, 0x00


	//----- nvinfo : EIATTR_KPARAM_INFO
	.align		4
.L_75:
        /*0068*/ 	.byte	0x04, 0x17
        /*006a*/ 	.short	(.L_77 - .L_76)
.L_76:
        /*006c*/ 	.word	0x00000000
        /*0070*/ 	.short	0x0000
        /*0072*/ 	.short	0x0000
        /*0074*/ 	.byte	0x00, 0xf5, 0x21, 0x00


	//----- nvinfo : EIATTR_SPARSE_MMA_MASK
	.align		4
.L_77:
        /*0078*/ 	.byte	0x03, 0x50
        /*007a*/ 	.short	0x0000


	//----- nvinfo : EIATTR_MAXREG_COUNT
	.align		4
        /*007c*/ 	.byte	0x03, 0x1b
        /*007e*/ 	.short	0x00ff


	//----- nvinfo : EIATTR_MERCURY_ISA_VERSION
	.align		4
        /*0080*/ 	.byte	0x03, 0x5f
        /*0082*/ 	.short	0x0101


	//----- nvinfo : EIATTR_VRC_CTA_INIT_COUNT
	.align		4
        /*0084*/ 	.byte	0x02, 0x4a
	.zero		1
	.zero		1


	//----- nvinfo : EIATTR_EXIT_INSTR_OFFSETS
	.align		4
        /*0088*/ 	.byte	0x04, 0x1c
        /*008a*/ 	.short	(.L_79 - .L_78)


	//   ....[0]....
.L_78:
        /*008c*/ 	.word	0x000000d0


	//   ....[1]....
        /*0090*/ 	.word	0x000002f0


	//----- nvinfo : EIATTR_CBANK_PARAM_SIZE
	.align		4
.L_79:
        /*0094*/ 	.byte	0x03, 0x19
        /*0096*/ 	.short	0x0030


	//----- nvinfo : EIATTR_PARAM_CBANK
	.align		4
        /*0098*/ 	.byte	0x04, 0x0a
        /*009a*/ 	.short	(.L_81 - .L_80)
	.align		4
.L_80:
        /*009c*/ 	.word	index@(.nv.constant0._Z26color_to_gray_8u_c3_kernelPKhiPhiii6float3)
        /*00a0*/ 	.short	0x0380
        /*00a2*/ 	.short	0x0030


	//----- nvinfo : EIATTR_SW_WAR
	.align		4
.L_81:
        /*00a4*/ 	.byte	0x04, 0x36
        /*00a6*/ 	.short	(.L_83 - .L_82)
.L_82:
        /*00a8*/ 	.word	0x00000008
.L_83:


//--------------------- .nv.callgraph             --------------------------
	.section	.nv.callgraph,"",@"SHT_CUDA_CALLGRAPH"
	.align	4
	.sectionentsize	8
	.align		4
        /*0000*/ 	.word	0x00000000
	.align		4
        /*0004*/ 	.word	0xffffffff
	.align		4
        /*0008*/ 	.word	0x00000000
	.align		4
        /*000c*/ 	.word	0xfffffffe
	.align		4
        /*0010*/ 	.word	0x00000000
	.align		4
        /*0014*/ 	.word	0xfffffffd
	.align		4
        /*0018*/ 	.word	0x00000000
	.align		4
        /*001c*/ 	.word	0xfffffffc


//--------------------- .text._Z26color_to_gray_8u_c4_kernelPKhiPhiii6float4 --------------------------
	.section	.text._Z26color_to_gray_8u_c4_kernelPKhiPhiii6float4,"ax",@progbits
	.align	128
        .global         _Z26color_to_gray_8u_c4_kernelPKhiPhiii6float4
        .type           _Z26color_to_gray_8u_c4_kernelPKhiPhiii6float4,@function
        .size           _Z26color_to_gray_8u_c4_kernelPKhiPhiii6float4,(.L_x_3 - _Z26color_to_gray_8u_c4_kernelPKhiPhiii6float4)
        .other          _Z26color_to_gray_8u_c4_kernelPKhiPhiii6float4,@"STO_CUDA_ENTRY STV_DEFAULT"
_Z26color_to_gray_8u_c4_kernelPKhiPhiii6float4:
.text._Z26color_to_gray_8u_c4_kernelPKhiPhiii6float4:
[----:B------:R-:W-:Y:S01]  /*0000*/  LDC R1, c[0x0][0x37c] ;  /* 0x0000df00ff017b82 */ /* 0x000fe20000000800 */
[----:B------:R-:W0:Y:S07]  /*0010*/  S2R R5, SR_TID.Y ;  /* 0x0000000000057919 */ /* 0x000e2e0000002200 */
[----:B------:R-:W1:Y:S01]  /*0020*/  LDC R0, c[0x0][0x360] ;  /* 0x0000d800ff007b82 */ /* 0x000e620000000800 */
[----:B------:R-:W2:Y:S01]  /*0030*/  LDCU UR6, c[0x0][0x3a0] ;  /* 0x00007400ff0677ac */ /* 0x000ea20008000800 */
[----:B------:R-:W1:Y:S01]  /*0040*/  S2R R3, SR_TID.X ;  /* 0x0000000000037919 */ /* 0x000e620000002100 */
[----:B------:R-:W3:Y:S05]  /*0050*/  LDCU UR7, c[0x0][0x39c] ;  /* 0x00007380ff0777ac */ /* 0x000eea0008000800 */
[----:B------:R-:W0:Y:S08]  /*0060*/  S2UR UR5, SR_CTAID.Y ;  /* 0x00000000000579c3 */ /* 0x000e300000002600 */
[----:B------:R-:W0:Y:S08]  /*0070*/  LDC R4, c[0x0][0x364] ;  /* 0x0000d900ff047b82 */ /* 0x000e300000000800 */
[----:B------:R-:W1:Y:S01]  /*0080*/  S2UR UR4, SR_CTAID.X ;  /* 0x00000000000479c3 */ /* 0x000e620000002500 */
[----:B0-----:R-:W-:-:S05]  /*0090*/  IMAD R4, R4, UR5, R5 ;  /* 0x0000000504047c24 */ /* 0x001fca000f8e0205 */
[----:B--2---:R-:W-:Y:S01]  /*00a0*/  ISETP.GE.AND P0, PT, R4, UR6, PT ;  /* 0x0000000604007c0c */ /* 0x004fe2000bf06270 */
[----:B-1----:R-:W-:-:S05]  /*00b0*/  IMAD R0, R0, UR4, R3 ;  /* 0x0000000400007c24 */ /* 0x002fca000f8e0203 */
[----:B---3--:R-:W-:-:S13]  /*00c0*/  ISETP.GE.OR P0, PT, R0, UR7, P0 ;  /* 0x0000000700007c0c */ /* 0x008fda0008706670 */
[----:B------:R-:W-:Y:S05]  /*00d0*/  @P0 EXIT ;  /* 0x000000000000094d */ /* 0x000fea0003800000 */
[----:B------:R-:W0:Y:S01]  /*00e0*/  LDCU UR6, c[0x0][0x388] ;  /* 0x00007100ff0677ac */ /* 0x000e220008000800 */
[----:B------:R-:W-:Y:S01]  /*00f0*/  IMAD.SHL.U32 R2, R0, 0x4, RZ ;  /* 0x0000000400027824 */ /* 0x000fe200078e00ff */
[----:B------:R-:W1:Y:S04]  /*0100*/  LDCU.64 UR8, c[0x0][0x380] ;  /* 0x00007000ff0877ac */ /* 0x000e680008000a00 */
[--C-:B------:R-:W-:Y:S01]  /*0110*/  SHF.R.S32.HI R6, RZ, 0x1f, R2.reuse ;  /* 0x0000001fff067819 */ /* 0x100fe20000011402 */
[----:B------:R-:W2:Y:S01]  /*0120*/  LDCU.64 UR4, c[0x0][0x358] ;  /* 0x00006b00ff0477ac */ /* 0x000ea20008000a00 */
[----:B0-----:R-:W-:Y:S01]  /*0130*/  IMAD R3, R4, UR6, RZ ;  /* 0x0000000604037c24 */ /* 0x001fe2000f8e02ff */
[----:B------:R-:W0:Y:S04]  /*0140*/  LDCU UR6, c[0x0][0x398] ;  /* 0x00007300ff0677ac */ /* 0x000e280008000800 */
[----:B-1----:R-:W-:-:S02]  /*0150*/  IADD3 R2, P0, P1, R3, UR8, R2 ;  /* 0x0000000803027c10 */ /* 0x002fc4000f91e002 */
[----:B------:R-:W-:-:S04]  /*0160*/  SHF.R.S32.HI R3, RZ, 0x1f, R3 ;  /* 0x0000001fff037819 */ /* 0x000fc80000011403 */
[----:B------:R-:W-:Y:S01]  /*0170*/  IADD3.X R3, PT, PT, R3, UR9, R6, P0, P1 ;  /* 0x0000000903037c10 */ /* 0x000fe200087e2406 */
[----:B------:R-:W1:Y:S04]  /*0180*/  LDCU.128 UR8, c[0x0][0x3b0] ;  /* 0x00007600ff0877ac */ /* 0x000e680008000c00 */
[----:B--2---:R-:W2:Y:S04]  /*0190*/  LDG.E.U8 R6, desc[UR4][R2.64+0x1] ;  /* 0x0000010402067981 */ /* 0x004ea8000c1e1100 */
[----:B------:R-:W3:Y:S04]  /*01a0*/  LDG.E.U8 R5, desc[UR4][R2.64] ;  /* 0x0000000402057981 */ /* 0x000ee8000c1e1100 */
[----:B------:R-:W4:Y:S04]  /*01b0*/  LDG.E.U8 R7, desc[UR4][R2.64+0x2] ;  /* 0x0000020402077981 */ /* 0x000f28000c1e1100 */
[----:B------:R0:W5:Y:S02]  /*01c0*/  LDG.E.U8 R9, desc[UR4][R2.64+0x3] ;  /* 0x0000030402097981 */ /* 0x000164000c1e1100 */
[----:B0-----:R-:W-:Y:S01]  /*01d0*/  IMAD R3, R4, UR6, RZ ;  /* 0x0000000604037c24 */ /* 0x001fe2000f8e02ff */
[----:B------:R-:W-:-:S02]  /*01e0*/  SHF.R.S32.HI R4, RZ, 0x1f, R0 ;  /* 0x0000001fff047819 */ /* 0x000fc40000011400 */
[----:B--2---:R-:W-:Y:S02]  /*01f0*/  I2FP.F32.U32 R6, R6 ;  /* 0x0000000600067245 */ /* 0x004fe40000201000 */
[----:B---3--:R-:W-:-:S03]  /*0200*/  I2FP.F32.U32 R5, R5 ;  /* 0x0000000500057245 */ /* 0x008fc60000201000 */
[----:B-1----:R-:W-:Y:S01]  /*0210*/  FMUL R6, R6, UR9 ;  /* 0x0000000906067c20 */ /* 0x002fe20008400000 */
[----:B----4-:R-:W-:-:S03]  /*0220*/  I2FP.F32.U32 R8, R7 ;  /* 0x0000000700087245 */ /* 0x010fc60000201000 */
[----:B------:R-:W-:Y:S01]  /*0230*/  FFMA R5, R5, UR8, R6 ;  /* 0x0000000805057c23 */ /* 0x000fe20008000006 */
[----:B------:R-:W0:Y:S01]  /*0240*/  LDCU.64 UR8, c[0x0][0x390] ;  /* 0x00007200ff0877ac */ /* 0x000e220008000a00 */
[----:B-----5:R-:W-:Y:S02]  /*0250*/  I2FP.F32.U32 R6, R9 ;  /* 0x0000000900067245 */ /* 0x020fe40000201000 */
[----:B------:R-:W-:-:S04]  /*0260*/  FFMA R5, R8, UR10, R5 ;  /* 0x0000000a08057c23 */ /* 0x000fc80008000005 */
[----:B------:R-:W-:-:S05]  /*0270*/  FFMA R5, R6, UR11, R5 ;  /* 0x0000000b06057c23 */ /* 0x000fca0008000005 */
[C---:B------:R-:W-:Y:S02]  /*0280*/  FMNMX.NAN R2, R5.reuse, 255, PT ;  /* 0x437f000005027809 */ /* 0x040fe40003820000 */
[----:B------:R-:W-:-:S03]  /*0290*/  FSETP.GEU.AND P0, PT, R5, RZ, PT ;  /* 0x000000ff0500720b */ /* 0x000fc60003f0e000 */
[----:B------:R-:W-:-:S05]  /*02a0*/  FADD R2, R2, 0.5 ;  /* 0x3f00000002027421 */ /* 0x000fca0000000000 */
[----:B------:R-:W-:Y:S02]  /*02b0*/  FSEL R5, R2, 0.5, P0 ;  /* 0x3f00000002057808 */ /* 0x000fe40000000000 */
[----:B0-----:R-:W-:Y:S02]  /*02c0*/  IADD3 R2, P0, P1, R3, UR8, R0 ;  /* 0x0000000803027c10 */ /* 0x001fe4000f91e000 */
[----:B------:R-:W-:Y:S02]  /*02d0*/  SHF.R.S32.HI R3, RZ, 0x1f, R3 ;  /* 0x0000001fff037819 */ /* 0x000fe40000011403 */
[----:B------:R-:W0:Y:S02]  /*02e0*/  F2I.U32.TRUNC.NTZ R5, R5 ;  /* 0x0000000500057305 */ /* 0x000e24000020f000 */
[----:B------:R-:W-:-:S05]  /*02f0*/  IADD3.X R3, PT, PT, R3, UR9, R4, P0, P1 ;  /* 0x0000000903037c10 */ /* 0x000fca00087e2404 */
[----:B0-----:R-:W-:Y:S01]  /*0300*/  STG.E.U8 desc[UR4][R2.64], R5 ;  /* 0x0000000502007986 */ /* 0x001fe2000c101104 */
[----:B------:R-:W-:Y:S05]  /*0310*/  EXIT ;  /* 0x000000000000794d */ /* 0x000fea0003800000 */
.L_x_0:
[----:B------:R-:W-:-:S00]  /*0320*/  BRA `(.L_x_0) ;  /* 0xfffffffc00fc7947 */ /* 0x000fc0000383ffff */
[----:B------:R-:W-:-:S00]  /*0330*/  NOP ;  /* 0x0000000000007918 */ /* 0x000fc00000000000 */
        /* <DEDUP_REMOVED lines=12> */
.L_x_3:


//--------------------- .text._Z27color_to_gray_8u_ac4_kernelPKhiPhiii6float3 --------------------------
	.section	.text._Z27color_to_gray_8u_ac4_kernelPKhiPhiii6float3,"ax",@progbits
	.align	128
        .global         _Z27color_to_gray_8u_ac4_kernelPKhiPhiii6float3
        .type           _Z27color_to_gray_8u_ac4_kernelPKhiPhiii6float3,@function
        .size           _Z27color_to_gray_8u_ac4_kernelPKhiPhiii6float3,(.L_x_4 - _Z27color_to_gray_8u_ac4_kernelPKhiPhiii6float3)
        .other          _Z27color_to_gray_8u_ac4_kernelPKhiPhiii6float3,@"STO_CUDA_ENTRY STV_DEFAULT"
_Z27color_to_gray_8u_ac4_kernelPKhiPhiii6float3:
.text._Z27color_to_gray_8u_ac4_kernelPKhiPhiii6float3:
        /* <DEDUP_REMOVED lines=20> */
[----:B------:R-:W0:Y:S04]  /*0140*/  LDCU.64 UR6, c[0x0][0x3a8] ;  /* 0x00007500ff0677ac */ /* 0x000e280008000a00 */
[----:B-1----:R-:W-:Y:S01]  /*0150*/  IADD3 R2, P0, P1, R3, UR8, R2 ;  /* 0x0000000803027c10 */ /* 0x002fe2000f91e002 */
[----:B------:R-:W1:Y:S01]  /*0160*/  LDCU UR8, c[0x0][0x3a4] ;  /* 0x00007480ff0877ac */ /* 0x000e620008000800 */
[----:B------:R-:W-:-:S04]  /*0170*/  SHF.R.S32.HI R3, RZ, 0x1f, R3 ;  /* 0x0000001fff037819 */ /* 0x000fc80000011403 */
[----:B------:R-:W-:-:S05]  /*0180*/  IADD3.X R3, PT, PT, R3, UR9, R6, P0, P1 ;  /* 0x0000000903037c10 */ /* 0x000fca00087e2406 */
[----:B--2---:R-:W2:Y:S04]  /*0190*/  LDG.E.U8 R6, desc[UR4][R2.64+0x1] ;  /* 0x0000010402067981 */ /* 0x004ea8000c1e1100 */
[----:B------:R-:W3:Y:S04]  /*01a0*/  LDG.E.U8 R5, desc[UR4][R2.64] ;  /* 0x0000000402057981 */ /* 0x000ee8000c1e1100 */
[----:B------:R-:W4:Y:S01]  /*01b0*/  LDG.E.U8 R7, desc[UR4][R2.64+0x2] ;  /* 0x0000020402077981 */ /* 0x000f22000c1e1100 */
[----:B--2---:R-:W-:Y:S02]  /*01c0*/  I2FP.F32.U32 R6, R6 ;  /* 0x0000000600067245 */ /* 0x004fe40000201000 */
[----:B---3--:R-:W-:-:S03]  /*01d0*/  I2FP.F32.U32 R5, R5 ;  /* 0x0000000500057245 */ /* 0x008fc60000201000 */
[----:B0-----:R-:W-:Y:S01]  /*01e0*/  FMUL R6, R6, UR6 ;  /* 0x0000000606067c20 */ /* 0x001fe20008400000 */
[----:B------:R-:W0:Y:S01]  /*01f0*/  LDCU UR6, c[0x0][0x398] ;  /* 0x00007300ff0677ac */ /* 0x000e220008000800 */
[----:B----4-:R-:W-:Y:S02]  /*0200*/  I2FP.F32.U32 R8, R7 ;  /* 0x0000000700087245 */ /* 0x010fe40000201000 */
[----:B-1----:R-:W-:Y:S01]  /*0210*/  FFMA R5, R5, UR8, R6 ;  /* 0x0000000805057c23 */ /* 0x002fe20008000006 */
[----:B------:R-:W1:Y:S03]  /*0220*/  LDCU.64 UR8, c[0x0][0x390] ;  /* 0x00007200ff0877ac */ /* 0x000e660008000a00 */
[----:B------:R-:W-:-:S05]  /*0230*/  FFMA R5, R8, UR7, R5 ;  /* 0x0000000708057c23 */ /* 0x000fca0008000005 */
[C---:B------:R-:W-:Y:S02]  /*0240*/  FMNMX.NAN R2, R5.reuse, 255, PT ;  /* 0x437f000005027809 */ /* 0x040fe40003820000 */
[----:B------:R-:W-:-:S03]  /*0250*/  FSETP.GEU.AND P0, PT, R5, RZ, PT ;  /* 0x000000ff0500720b */ /* 0x000fc60003f0e000 */
[----:B------:R-:W-:Y:S01]  /*0260*/  FADD R2, R2, 0.5 ;  /* 0x3f00000002027421 */ /* 0x000fe20000000000 */
[----:B0-----:R-:W-:Y:S01]  /*0270*/  IMAD R3, R4, UR6, RZ ;  /* 0x0000000604037c24 */ /* 0x001fe2000f8e02ff */
[----:B------:R-:W-:-:S03]  /*0280*/  SHF.R.S32.HI R4, RZ, 0x1f, R0 ;  /* 0x0000001fff047819 */ /* 0x000fc60000011400 */
[----:B------:R-:W-:Y:S02]  /*0290*/  FSEL R5, R2, 0.5, P0 ;  /* 0x3f00000002057808 */ /* 0x000fe40000000000 */
[----:B-1----:R-:W-:Y:S02]  /*02a0*/  IADD3 R2, P0, P1, R3, UR8, R0 ;  /* 0x0000000803027c10 */ /* 0x002fe4000f91e000 */
[----:B------:R-:W-:Y:S02]  /*02b0*/  SHF.R.S32.HI R3, RZ, 0x1f, R3 ;  /* 0x0000001fff037819 */ /* 0x000fe40000011403 */
[----:B------:R-:W0:Y:S02]  /*02c0*/  F2I.U32.TRUNC.NTZ R5, R5 ;  /* 0x0000000500057305 */ /* 0x000e24000020f000 */
[----:B------:R-:W-:-:S05]  /*02d0*/  IADD3.X R3, PT, PT, R3, UR9, R4, P0, P1 ;  /* 0x0000000903037c10 */ /* 0x000fca00087e2404 */
[----:B0-----:R-:W-:Y:S01]  /*02e0*/  STG.E.U8 desc[UR4][R2.64], R5 ;  /* 0x0000000502007986 */ /* 0x001fe2000c101104 */
[----:B------:R-:W-:Y:S05]  /*02f0*/  EXIT ;  /* 0x000000000000794d */ /* 0x000fea0003800000 */
.L_x_1:
        /* <DEDUP_REMOVED lines=16> */
.L_x_4:


//--------------------- .text._Z26color_to_gray_8u_c3_kernelPKhiPhiii6float3 --------------------------
	.section	.text._Z26color_to_gray_8u_c3_kernelPKhiPhiii6float3,"ax",@progbits
	.align	128
        .global         _Z26color_to_gray_8u_c3_kernelPKhiPhiii6float3
        .type           _Z26color_to_gray_8u_c3_kernelPKhiPhiii6float3,@function
        .size           _Z26color_to_gray_8u_c3_kernelPKhiPhiii6float3,(.L_x_5 - _Z26color_to_gray_8u_c3_kernelPKhiPhiii6float3)
        .other          _Z26color_to_gray_8u_c3_kernelPKhiPhiii6float3,@"STO_CUDA_ENTRY STV_DEFAULT"
_Z26color_to_gray_8u_c3_kernelPKhiPhiii6float3:
.text._Z26color_to_gray_8u_c3_kernelPKhiPhiii6float3:
        /* <DEDUP_REMOVED lines=15> */
[----:B------:R-:W-:Y:S01]  /*00f0*/  IMAD R2, R0, 0x3, RZ ;  /* 0x0000000300027824 */ /* 0x000fe200078e02ff */
        /* <DEDUP_REMOVED lines=32> */
.L_x_2:
        /* <DEDUP_REMOVED lines=16> */
.L_x_5:


//--------------------- .nv.shared.reserved.0     --------------------------
	.section	.nv.shared.reserved.0,"aw",@nobits
	.weak		__nv_reservedSMEM_offset_0_alias
	.size		__nv_reservedSMEM_offset_0_alias, 0, 64
	.other		__nv_reservedSMEM_offset_0_alias,@"STO_CUDA_RESERVED_SHARED STV_DEFAULT"
__nv_reservedSMEM_offset_0_alias:
	.zero		0
	.zero		64


//--------------------- .nv.constant0._Z26color_to_gray_8u_c4_kernelPKhiPhiii6float4 --------------------------
	.section	.nv.constant0._Z26color_to_gray_8u_c4_kernelPKhiPhiii6float4,"a",@progbits
	.sectionflags	@""
	.align	4
.nv.constant0._Z26color_to_gray_8u_c4_kernelPKhiPhiii6float4:
	.zero		960


//--------------------- .nv.constant0._Z27color_to_gray_8u_ac4_kernelPKhiPhiii6float3 --------------------------
	.section	.nv.constant0._Z27color_to_gray_8u_ac4_kernelPKhiPhiii6float3,"a",@progbits
	.sectionflags	@""
	.align	4
.nv.constant0._Z27color_to_gray_8u_ac4_kernelPKhiPhiii6float3:
	.zero		944


//--------------------- .nv.constant0._Z26color_to_gray_8u_c3_kernelPKhiPhiii6float3 --------------------------
	.section	.nv.constant0._Z26color_to_gray_8u_c3_kernelPKhiPhiii6float3,"a",@progbits
	.sectionflags	@""
	.align	4
.nv.constant0._Z26color_to_gray_8u_c3_kernelPKhiPhiii6float3:
	.zero		944


//--------------------- SYMBOLS --------------------------

	.type		.nv.reservedSmem.offset0,@object
	.size		.nv.reservedSmem.offset0,0x4
